//
// Generated by NVIDIA NVVM Compiler
//
// Compiler Build ID: CL-36424714
// Cuda compilation tools, release 13.0, V13.0.88
// Based on NVVM 20.0.0
//

.version 9.0
.target sm_100
.address_size 64

	// .globl	_Z13deslocaColunaPfS_
.extern .func  (.param .b32 func_retval0) vprintf
(
	.param .b64 vprintf_param_0,
	.param .b64 vprintf_param_1
)
;
.global .align 1 .b8 $str[30] = {10, 32, 66, 79, 82, 68, 65, 83, 32, 35, 35, 32, 82, 111, 119, 47, 67, 111, 108, 32, 61, 32, 40, 37, 100, 44, 37, 100, 41};

.visible .entry _Z13deslocaColunaPfS_(
	.param .u64 .ptr .align 1 _Z13deslocaColunaPfS__param_0,
	.param .u64 .ptr .align 1 _Z13deslocaColunaPfS__param_1
)
{
	.local .align 8 .b8 	__local_depot0[8];
	.reg .b64 	%SP;
	.reg .b64 	%SPL;
	.reg .pred 	%p<3>;
	.reg .b32 	%r<16>;
	.reg .b32 	%f<3>;
	.reg .b64 	%rd<15>;

	mov.u64 	%SPL, __local_depot0;
	cvta.local.u64 	%SP, %SPL;
	ld.param.u64 	%rd3, [_Z13deslocaColunaPfS__param_0];
	ld.param.u64 	%rd4, [_Z13deslocaColunaPfS__param_1];
	cvta.to.global.u64 	%rd1, %rd4;
	cvta.to.global.u64 	%rd2, %rd3;
	mov.u32 	%r4, %ntid.x;
	mov.u32 	%r5, %ctaid.x;
	mov.u32 	%r6, %tid.x;
	mad.lo.s32 	%r1, %r4, %r5, %r6;
	mov.u32 	%r7, %ntid.y;
	mov.u32 	%r8, %ctaid.y;
	mov.u32 	%r9, %tid.y;
	mad.lo.s32 	%r10, %r7, %r8, %r9;
	max.u32 	%r11, %r1, %r10;
	setp.gt.u32 	%p1, %r11, 7;
	@%p1 bra 	$L__BB0_3;
	shl.b32 	%r3, %r10, 3;
	add.s32 	%r12, %r3, %r1;
	mul.wide.u32 	%rd5, %r12, 4;
	add.s64 	%rd6, %rd2, %rd5;
	ld.global.f32 	%f1, [%rd6];
	add.s64 	%rd7, %rd1, %rd5;
	st.global.f32 	[%rd7+4], %f1;
	setp.ne.s32 	%p2, %r1, 7;
	@%p2 bra 	$L__BB0_3;
	add.u64 	%rd8, %SP, 0;
	add.u64 	%rd9, %SPL, 0;
	mov.b32 	%r13, 7;
	st.local.v2.u32 	[%rd9], {%r10, %r13};
	mov.u64 	%rd10, $str;
	cvta.global.u64 	%rd11, %rd10;
	{ // callseq 0, 0
	.param .b64 param0;
	st.param.b64 	[param0], %rd11;
	.param .b64 param1;
	st.param.b64 	[param1], %rd8;
	.param .b32 retval0;
	call.uni (retval0), 
	vprintf, 
	(
	param0, 
	param1
	);
	ld.param.b32 	%r14, [retval0];
	} // callseq 0
	mul.wide.u32 	%rd12, %r3, 4;
	add.s64 	%rd13, %rd2, %rd12;
	ld.global.f32 	%f2, [%rd13+28];
	add.s64 	%rd14, %rd1, %rd12;
	st.global.f32 	[%rd14], %f2;
$L__BB0_3:
	ret;

}


// ===== COMPILED SASS (sm_100) =====

	.target	sm_100

	.elftype	@"ET_EXEC"


//--------------------- .note.nv.tkinfo           --------------------------
	.section	.note.nv.tkinfo,"",@"SHT_NOTE"
	.sectionflags	@"SHF_NOTE_NV_TKINFO"
	.tkinfo
        /*0018*/ 	.word	0x00000002
        /*0030*/ 	.string	""
        /*0030*/ 	.string	"ptxas"
        /*0030*/ 	.string	"Cuda compilation tools, release 13.0, V13.0.88"
        /*0030*/ 	.string	"Build cuda_13.0.r13.0/compiler.36424714_0"
        /*0030*/ 	.string	"-arch sm_100 -m 64 "



//--------------------- .note.nv.cuinfo           --------------------------
	.section	.note.nv.cuinfo,"",@"SHT_NOTE"
	.sectionflags	@"SHF_NOTE_NV_CUINFO"
        /*0018*/ 	.short	0x0002
        /*001a*/ 	.short	0x0064
        /*001c*/ 	.short	0x0082
	.zero		2


//--------------------- .nv.info                  --------------------------
	.section	.nv.info,"",@"SHT_CUDA_INFO"
	.align	4


	//----- nvinfo : EIATTR_REGCOUNT
	.align		4
        /*0000*/ 	.byte	0x04, 0x2f
        /*0002*/ 	.short	(.L_2 - .L_1)
	.align		4
.L_1:
        /*0004*/ 	.word	index@(_Z13deslocaColunaPfS_)
        /*0008*/ 	.word	0x00000018


	//----- nvinfo : EIATTR_FRAME_SIZE
	.align		4
.L_2:
        /*000c*/ 	.byte	0x04, 0x11
        /*000e*/ 	.short	(.L_4 - .L_3)
	.align		4
.L_3:
        /*0010*/ 	.word	index@(_Z13deslocaColunaPfS_)
        /*0014*/ 	.word	0x00000008


	//----- nvinfo : EIATTR_MIN_STACK_SIZE
	.align		4
.L_4:
        /*0018*/ 	.byte	0x04, 0x12
        /*001a*/ 	.short	(.L_6 - .L_5)
	.align		4
.L_5:
        /*001c*/ 	.word	index@(_Z13deslocaColunaPfS_)
        /*0020*/ 	.word	0x00000008
.L_6:


//--------------------- .nv.compat                --------------------------
	.section	.nv.compat,"",@"SHT_CUDA_COMPAT_INFO"
	.align	4
        /*0000*/ 	.byte	0x02, 0x09, 0x00, 0x00, 0x02, 0x02, 0x01, 0x00, 0x02, 0x05, 0x05, 0x00, 0x03, 0x07, 0x01, 0x01
        /*0010*/ 	.byte	0x02, 0x03, 0x00, 0x00, 0x02, 0x06, 0x01, 0x00, 0x04, 0x0b, 0x08, 0x00, 0x09, 0x00, 0x00, 0x00
        /*0020*/ 	.byte	0x00, 0x00, 0x00, 0x00


//--------------------- .nv.info._Z13deslocaColunaPfS_ --------------------------
	.section	.nv.info._Z13deslocaColunaPfS_,"",@"SHT_CUDA_INFO"
	.sectionflags	@""
	.align	4


	//----- nvinfo : EIATTR_CUDA_API_VERSION
	.align		4
        /*0000*/ 	.byte	0x04, 0x37
        /*0002*/ 	.short	(.L_8 - .L_7)
.L_7:
        /*0004*/ 	.word	0x00000082


	//----- nvinfo : EIATTR_KPARAM_INFO
	.align		4
.L_8:
        /*0008*/ 	.byte	0x04, 0x17
        /*000a*/ 	.short	(.L_10 - .L_9)
.L_9:
        /*000c*/ 	.word	0x00000000
        /*0010*/ 	.short	0x0001
        /*0012*/ 	.short	0x0008
        /*0014*/ 	.byte	0x00, 0xf5, 0x21, 0x00


	//----- nvinfo : EIATTR_KPARAM_INFO
	.align		4
.L_10:
        /*0018*/ 	.byte	0x04, 0x17
        /*001a*/ 	.short	(.L_12 - .L_11)
.L_11:
        /*001c*/ 	.word	0x00000000
        /*0020*/ 	.short	0x0000
        /*0022*/ 	.short	0x0000
        /*0024*/ 	.byte	0x00, 0xf5, 0x21, 0x00


	//----- nvinfo : EIATTR_SPARSE_MMA_MASK
	.align		4
.L_12:
        /*0028*/ 	.byte	0x03, 0x50
        /*002a*/ 	.short	0x0000


	//----- nvinfo : EIATTR_MAXREG_COUNT
	.align		4
        /*002c*/ 	.byte	0x03, 0x1b
        /*002e*/ 	.short	0x00ff


	//----- nvinfo : EIATTR_EXTERNS
	.align		4
        /*0030*/ 	.byte	0x04, 0x0f
        /*0032*/ 	.short	(.L_14 - .L_13)


	//   ....[0]....
	.align		4
.L_13:
        /*0034*/ 	.word	index@(vprintf)


	//----- nvinfo : EIATTR_MERCURY_ISA_VERSION
	.align		4
.L_14:
        /*0038*/ 	.byte	0x03, 0x5f
        /*003a*/ 	.short	0x0101


	//----- nvinfo : EIATTR_VRC_CTA_INIT_COUNT
	.align		4
        /*003c*/ 	.byte	0x02, 0x4a
	.zero		1
	.zero		1


	//----- nvinfo : EIATTR_SYSCALL_OFFSETS
	.align		4
        /*0040*/ 	.byte	0x04, 0x46
        /*0042*/ 	.short	(.L_16 - .L_15)


	//   ....[0]....
.L_15:
        /*0044*/ 	.word	0x00000240


	//----- nvinfo : EIATTR_EXIT_INSTR_OFFSETS
	.align		4
.L_16:
        /*0048*/ 	.byte	0x04, 0x1c
        /*004a*/ 	.short	(.L_18 - .L_17)


	//   ....[0]....
.L_17:
        /*004c*/ 	.word	0x00000100


	//   ....[1]....
        /*0050*/ 	.word	0x000001b0


	//   ....[2]....
        /*0054*/ 	.word	0x000002b0


	//----- nvinfo : EIATTR_CRS_STACK_SIZE
	.align		4
.L_18:
        /*0058*/ 	.byte	0x04, 0x1e
        /*005a*/ 	.short	(.L_20 - .L_19)
.L_19:
        /*005c*/ 	.word	0x00000000


	//----- nvinfo : EIATTR_CBANK_PARAM_SIZE
	.align		4
.L_20:
        /*0060*/ 	.byte	0x03, 0x19
        /*0062*/ 	.short	0x0010


	//----- nvinfo : EIATTR_PARAM_CBANK
	.align		4
        /*0064*/ 	.byte	0x04, 0x0a
        /*0066*/ 	.short	(.L_22 - .L_21)
	.align		4
.L_21:
        /*0068*/ 	.word	index@(.nv.constant0._Z13deslocaColunaPfS_)
        /*006c*/ 	.short	0x0380
        /*006e*/ 	.short	0x0010


	//----- nvinfo : EIATTR_SW_WAR
	.align		4
.L_22:
        /*0070*/ 	.byte	0x04, 0x36
        /*0072*/ 	.short	(.L_24 - .L_23)
.L_23:
        /*0074*/ 	.word	0x00000008
.L_24:


//--------------------- .nv.callgraph             --------------------------
	.section	.nv.callgraph,"",@"SHT_CUDA_CALLGRAPH"
	.align	4
	.sectionentsize	8
	.align		4
        /*0000*/ 	.word	0x00000000
	.align		4
        /*0004*/ 	.word	0xffffffff
	.align		4
        /*0008*/ 	.word	index@(_Z13deslocaColunaPfS_)
	.align		4
        /*000c*/ 	.word	index@(vprintf)
	.align		4
        /*0010*/ 	.word	0x00000000
	.align		4
        /*0014*/ 	.word	0xfffffffe
	.align		4
        /*0018*/ 	.word	0x00000000
	.align		4
        /*001c*/ 	.word	0xfffffffd
	.align		4
        /*0020*/ 	.word	0x00000000
	.align		4
        /*0024*/ 	.word	0xfffffffc


//--------------------- .nv.constant4             --------------------------
	.section	.nv.constant4,"a",@progbits
	.align	8
	.align		8
.nv.constant4:
        /*0000*/ 	.dword	vprintf
	.align		8
        /*0008*/ 	.dword	$str


//--------------------- .text._Z13deslocaColunaPfS_ --------------------------
	.section	.text._Z13deslocaColunaPfS_,"ax",@progbits
	.align	128
        .global         _Z13deslocaColunaPfS_
        .type           _Z13deslocaColunaPfS_,@function
        .size           _Z13deslocaColunaPfS_,(.L_x_2 - _Z13deslocaColunaPfS_)
        .other          _Z13deslocaColunaPfS_,@"STO_CUDA_ENTRY STV_DEFAULT"
_Z13deslocaColunaPfS_:
.text._Z13deslocaColunaPfS_:
[----:B------:R-:W0:Y:S01]  /*0000*/  LDC R1, c[0x0][0x37c] ;  /* 0x0000df00ff017b82 */ /* 0x000e220000000800 */
[----:B------:R-:W1:Y:S01]  /*0010*/  S2R R3, SR_CTAID.X ;  /* 0x0000000000037919 */ /* 0x000e620000002500 */
[----:B------:R-:W2:Y:S01]  /*0020*/  LDCU UR5, c[0x0][0x2fc] ;  /* 0x00005f80ff0577ac */ /* 0x000ea20008000800 */
[----:B0-----:R-:W-:Y:S01]  /*0030*/  IADD3 R1, PT, PT, R1, -0x8, RZ ;  /* 0xfffffff801017810 */ /* 0x001fe20007ffe0ff */
[----:B------:R-:W1:Y:S01]  /*0040*/  S2R R0, SR_TID.X ;  /* 0x0000000000007919 */ /* 0x000e620000002100 */
[----:B------:R-:W1:Y:S01]  /*0050*/  LDCU UR6, c[0x0][0x360] ;  /* 0x00006c00ff0677ac */ /* 0x000e620008000800 */
[----:B------:R-:W0:Y:S01]  /*0060*/  S2R R2, SR_CTAID.Y ;  /* 0x0000000000027919 */ /* 0x000e220000002600 */
[----:B------:R-:W0:Y:S01]  /*0070*/  LDCU UR7, c[0x0][0x364] ;  /* 0x00006c80ff0777ac */ /* 0x000e220008000800 */
[----:B------:R-:W0:Y:S01]  /*0080*/  S2R R5, SR_TID.Y ;  /* 0x0000000000057919 */ /* 0x000e220000002200 */
[----:B------:R-:W3:Y:S02]  /*0090*/  LDCU UR4, c[0x0][0x2f8] ;  /* 0x00005f00ff0477ac */ /* 0x000ee40008000800 */
[----:B---3--:R-:W-:-:S04]  /*00a0*/  IADD3 R6, P1, PT, R1, UR4, RZ ;  /* 0x0000000401067c10 */ /* 0x008fc8000ff3e0ff */
[----:B--2---:R-:W-:Y:S01]  /*00b0*/  IADD3.X R7, PT, PT, RZ, UR5, RZ, P1, !PT ;  /* 0x00000005ff077c10 */ /* 0x004fe20008ffe4ff */
[----:B-1----:R-:W-:Y:S02]  /*00c0*/  IMAD R3, R3, UR6, R0 ;  /* 0x0000000603037c24 */ /* 0x002fe4000f8e0200 */
[----:B0-----:R-:W-:-:S05]  /*00d0*/  IMAD R2, R2, UR7, R5 ;  /* 0x0000000702027c24 */ /* 0x001fca000f8e0205 */
[----:B------:R-:W-:-:S04]  /*00e0*/  VIMNMX.U32 R0, PT, PT, R3, R2, !PT ;  /* 0x0000000203007248 */ /* 0x000fc80007fe0000 */
[----:B------:R-:W-:-:S13]  /*00f0*/  ISETP.GT.U32.AND P0, PT, R0, 0x7, PT ;  /* 0x000000070000780c */ /* 0x000fda0003f04070 */
[----:B------:R-:W-:Y:S05]  /*0100*/  @P0 EXIT ;  /* 0x000000000000094d */ /* 0x000fea0003800000 */
[----:B------:R-:W0:Y:S01]  /*0110*/  LDC.64 R4, c[0x0][0x380] ;  /* 0x0000e000ff047b82 */ /* 0x000e220000000a00 */
[----:B------:R-:W1:Y:S01]  /*0120*/  LDCU.64 UR36, c[0x0][0x358] ;  /* 0x00006b00ff2477ac */ /* 0x000e620008000a00 */
[----:B------:R-:W-:-:S05]  /*0130*/  IMAD.SHL.U32 R16, R2, 0x8, RZ ;  /* 0x0000000802107824 */ /* 0x000fca00078e00ff */
[----:B------:R-:W-:Y:S01]  /*0140*/  IADD3 R11, PT, PT, R3, R16, RZ ;  /* 0x00000010030b7210 */ /* 0x000fe20007ffe0ff */
[----:B------:R-:W2:Y:S04]  /*0150*/  LDC.64 R8, c[0x0][0x388] ;  /* 0x0000e200ff087b82 */ /* 0x000ea80000000a00 */
[----:B0-----:R-:W-:-:S06]  /*0160*/  IMAD.WIDE.U32 R4, R11, 0x4, R4 ;  /* 0x000000040b047825 */ /* 0x001fcc00078e0004 */
[----:B-1----:R-:W3:Y:S01]  /*0170*/  LDG.E R5, desc[UR36][R4.64] ;  /* 0x0000002404057981 */ /* 0x002ee2000c1e1900 */
[----:B------:R-:W-:Y:S01]  /*0180*/  ISETP.NE.AND P0, PT, R3, 0x7, PT ;  /* 0x000000070300780c */ /* 0x000fe20003f05270 */
[----:B--2---:R-:W-:-:S05]  /*0190*/  IMAD.WIDE.U32 R8, R11, 0x4, R8 ;  /* 0x000000040b087825 */ /* 0x004fca00078e0008 */
[----:B---3--:R0:W-:Y:S07]  /*01a0*/  STG.E desc[UR36][R8.64+0x4], R5 ;  /* 0x0000040508007986 */ /* 0x0081ee000c101924 */
[----:B------:R-:W-:Y:S05]  /*01b0*/  @P0 EXIT ;  /* 0x000000000000094d */ /* 0x000fea0003800000 */
[----:B------:R-:W-:Y:S01]  /*01c0*/  IMAD.MOV.U32 R3, RZ, RZ, 0x7 ;  /* 0x00000007ff037424 */ /* 0x000fe200078e00ff */
[----:B------:R-:W-:Y:S01]  /*01d0*/  MOV R0, 0x0 ;  /* 0x0000000000007802 */ /* 0x000fe20000000f00 */
[----:B------:R-:W1:Y:S03]  /*01e0*/  LDCU.64 UR4, c[0x4][0x8] ;  /* 0x01000100ff0477ac */ /* 0x000e660008000a00 */
[----:B------:R2:W-:Y:S01]  /*01f0*/  STL.64 [R1], R2 ;  /* 0x0000000201007387 */ /* 0x0005e20000100a00 */
[----:B0-----:R2:W0:Y:S01]  /*0200*/  LDC.64 R8, c[0x4][R0] ;  /* 0x0100000000087b82 */ /* 0x0014220000000a00 */
[----:B-1----:R-:W-:Y:S01]  /*0210*/  MOV R4, UR4 ;  /* 0x0000000400047c02 */ /* 0x002fe20008000f00 */
[----:B--2---:R-:W-:-:S07]  /*0220*/  IMAD.U32 R5, RZ, RZ, UR5 ;  /* 0x00000005ff057e24 */ /* 0x004fce000f8e00ff */
[----:B------:R-:W-:-:S07]  /*0230*/  LEPC R20, `(.L_x_0) ;  /* 0x000000001014794e */ /* 0x000fce0000000000 */
[----:B0-----:R-:W-:Y:S05]  /*0240*/  CALL.ABS.NOINC R8 ;  /* 0x0000000008007343 */ /* 0x001fea0003c00000 */
.L_x_0:
[----:B------:R-:W0:Y:S08]  /*0250*/  LDC.64 R2, c[0x0][0x380] ;  /* 0x0000e000ff027b82 */ /* 0x000e300000000a00 */
[----:B------:R-:W1:Y:S01]  /*0260*/  LDC.64 R4, c[0x0][0x388] ;  /* 0x0000e200ff047b82 */ /* 0x000e620000000a00 */
[----:B0-----:R-:W-:-:S06]  /*0270*/  IMAD.WIDE.U32 R2, R16, 0x4, R2 ;  /* 0x0000000410027825 */ /* 0x001fcc00078e0002 */
[----:B------:R-:W2:Y:S01]  /*0280*/  LDG.E R3, desc[UR36][R2.64+0x1c] ;  /* 0x00001c2402037981 */ /* 0x000ea2000c1e1900 */
[----:B-1----:R-:W-:-:S05]  /*0290*/  IMAD.WIDE.U32 R16, R16, 0x4, R4 ;  /* 0x0000000410107825 */ /* 0x002fca00078e0004 */
[----:B--2---:R-:W-:Y:S01]  /*02a0*/  STG.E desc[UR36][R16.64], R3 ;  /* 0x0000000310007986 */ /* 0x004fe2000c101924 */
[----:B------:R-:W-:Y:S05]  /*02b0*/  EXIT ;  /* 0x000000000000794d */ /* 0x000fea0003800000 */
.L_x_1:
[----:B------:R-:W-:-:S00]  /*02c0*/  BRA `(.L_x_1) ;  /* 0xfffffffc00fc7947 */ /* 0x000fc0000383ffff */
[----:B------:R-:W-:-:S00]  /*02d0*/  NOP ;  /* 0x0000000000007918 */ /* 0x000fc00000000000 */
        /* <DEDUP_REMOVED lines=10> */
.L_x_2:


//--------------------- .nv.global.init           --------------------------
	.section	.nv.global.init,"aw",@progbits
.nv.global.init:
	.type		$str,@object
	.size		$str,(.L_0 - $str)
$str:
        /*0000*/ 	.byte	0x0a, 0x20, 0x42, 0x4f, 0x52, 0x44, 0x41, 0x53, 0x20, 0x23, 0x23, 0x20, 0x52, 0x6f, 0x77, 0x2f
        /*0010*/ 	.byte	0x43, 0x6f, 0x6c, 0x20, 0x3d, 0x20, 0x28, 0x25, 0x64, 0x2c, 0x25, 0x64, 0x29, 0x00
.L_0:


//--------------------- .nv.shared.reserved.0     --------------------------
	.section	.nv.shared.reserved.0,"aw",@nobits
	.weak		__nv_reservedSMEM_offset_0_alias
	.size		__nv_reservedSMEM_offset_0_alias, 0, 64
	.other		__nv_reservedSMEM_offset_0_alias,@"STO_CUDA_RESERVED_SHARED STV_DEFAULT"
__nv_reservedSMEM_offset_0_alias:
	.zero		0
	.zero		64


//--------------------- .nv.constant0._Z13deslocaColunaPfS_ --------------------------
	.section	.nv.constant0._Z13deslocaColunaPfS_,"a",@progbits
	.sectionflags	@""
	.align	4
.nv.constant0._Z13deslocaColunaPfS_:
	.zero		912


//--------------------- SYMBOLS --------------------------

	.type		.nv.reservedSmem.offset0,@object
	.size		.nv.reservedSmem.offset0,0x4
	.type		vprintf,@function
